//
// Generated by NVIDIA NVVM Compiler
//
// Compiler Build ID: CL-36424714
// Cuda compilation tools, release 13.0, V13.0.88
// Based on NVVM 20.0.0
//

.version 9.0
.target sm_100
.address_size 64

	// .globl	_Z12colorConvertPhS_ii

.visible .entry _Z12colorConvertPhS_ii(
	.param .u64 .ptr .align 1 _Z12colorConvertPhS_ii_param_0,
	.param .u64 .ptr .align 1 _Z12colorConvertPhS_ii_param_1,
	.param .u32 _Z12colorConvertPhS_ii_param_2,
	.param .u32 _Z12colorConvertPhS_ii_param_3
)
{
	.reg .pred 	%p<4>;
	.reg .b16 	%rs<4>;
	.reg .b32 	%r<16>;
	.reg .b64 	%rd<9>;
	.reg .b64 	%fd<7>;

	ld.param.u64 	%rd1, [_Z12colorConvertPhS_ii_param_0];
	ld.param.u64 	%rd2, [_Z12colorConvertPhS_ii_param_1];
	ld.param.u32 	%r4, [_Z12colorConvertPhS_ii_param_2];
	ld.param.u32 	%r3, [_Z12colorConvertPhS_ii_param_3];
	mov.u32 	%r6, %ctaid.x;
	mov.u32 	%r7, %ntid.x;
	mov.u32 	%r8, %tid.x;
	mad.lo.s32 	%r1, %r6, %r7, %r8;
	mov.u32 	%r9, %ctaid.y;
	mov.u32 	%r10, %ntid.y;
	mov.u32 	%r11, %tid.y;
	mad.lo.s32 	%r12, %r9, %r10, %r11;
	setp.ge.s32 	%p1, %r1, %r3;
	setp.ge.s32 	%p2, %r12, %r4;
	or.pred  	%p3, %p1, %p2;
	@%p3 bra 	$L__BB0_2;
	cvta.to.global.u64 	%rd3, %rd2;
	cvta.to.global.u64 	%rd4, %rd1;
	mad.lo.s32 	%r13, %r3, %r12, %r1;
	mul.lo.s32 	%r14, %r13, 3;
	cvt.s64.s32 	%rd5, %r14;
	add.s64 	%rd6, %rd3, %rd5;
	ld.global.u8 	%rs1, [%rd6];
	cvt.rn.f64.u16 	%fd1, %rs1;
	ld.global.u8 	%rs2, [%rd6+1];
	cvt.rn.f64.u16 	%fd2, %rs2;
	mul.f64 	%fd3, %fd2, 0d3FE6B851EB851EB8;
	fma.rn.f64 	%fd4, %fd1, 0d3FB1EB851EB851EC, %fd3;
	ld.global.u8 	%rs3, [%rd6+2];
	cvt.rn.f64.u16 	%fd5, %rs3;
	fma.rn.f64 	%fd6, %fd5, 0d3FCAE147AE147AE1, %fd4;
	cvt.rzi.u32.f64 	%r15, %fd6;
	cvt.s64.s32 	%rd7, %r13;
	add.s64 	%rd8, %rd4, %rd7;
	st.global.u8 	[%rd8], %r15;
$L__BB0_2:
	ret;

}


// ===== COMPILED SASS (sm_100) =====

	.target	sm_100

	.elftype	@"ET_EXEC"


//--------------------- .note.nv.tkinfo           --------------------------
	.section	.note.nv.tkinfo,"",@"SHT_NOTE"
	.sectionflags	@"SHF_NOTE_NV_TKINFO"
	.tkinfo
        /*0018*/ 	.word	0x00000002
        /*0030*/ 	.string	""
        /*0030*/ 	.string	"ptxas"
        /*0030*/ 	.string	"Cuda compilation tools, release 13.0, V13.0.88"
        /*0030*/ 	.string	"Build cuda_13.0.r13.0/compiler.36424714_0"
        /*0030*/ 	.string	"-arch sm_100 -m 64 "



//--------------------- .note.nv.cuinfo           --------------------------
	.section	.note.nv.cuinfo,"",@"SHT_NOTE"
	.sectionflags	@"SHF_NOTE_NV_CUINFO"
        /*0018*/ 	.short	0x0002
        /*001a*/ 	.short	0x0064
        /*001c*/ 	.short	0x0082
	.zero		2


//--------------------- .nv.info                  --------------------------
	.section	.nv.info,"",@"SHT_CUDA_INFO"
	.align	4


	//----- nvinfo : EIATTR_REGCOUNT
	.align		4
        /*0000*/ 	.byte	0x04, 0x2f
        /*0002*/ 	.short	(.L_1 - .L_0)
	.align		4
.L_0:
        /*0004*/ 	.word	index@(_Z12colorConvertPhS_ii)
        /*0008*/ 	.word	0x0000000e


	//----- nvinfo : EIATTR_FRAME_SIZE
	.align		4
.L_1:
        /*000c*/ 	.byte	0x04, 0x11
        /*000e*/ 	.short	(.L_3 - .L_2)
	.align		4
.L_2:
        /*0010*/ 	.word	index@(_Z12colorConvertPhS_ii)
        /*0014*/ 	.word	0x00000000


	//----- nvinfo : EIATTR_MIN_STACK_SIZE
	.align		4
.L_3:
        /*0018*/ 	.byte	0x04, 0x12
        /*001a*/ 	.short	(.L_5 - .L_4)
	.align		4
.L_4:
        /*001c*/ 	.word	index@(_Z12colorConvertPhS_ii)
        /*0020*/ 	.word	0x00000000
.L_5:


//--------------------- .nv.compat                --------------------------
	.section	.nv.compat,"",@"SHT_CUDA_COMPAT_INFO"
	.align	4
        /*0000*/ 	.byte	0x02, 0x09, 0x00, 0x00, 0x02, 0x02, 0x01, 0x00, 0x02, 0x05, 0x05, 0x00, 0x03, 0x07, 0x01, 0x01
        /*0010*/ 	.byte	0x02, 0x03, 0x00, 0x00, 0x02, 0x06, 0x01, 0x00, 0x04, 0x0b, 0x08, 0x00, 0x01, 0x00, 0x00, 0x00
        /*0020*/ 	.byte	0x00, 0x00, 0x00, 0x00


//--------------------- .nv.info._Z12colorConvertPhS_ii --------------------------
	.section	.nv.info._Z12colorConvertPhS_ii,"",@"SHT_CUDA_INFO"
	.sectionflags	@""
	.align	4


	//----- nvinfo : EIATTR_CUDA_API_VERSION
	.align		4
        /*0000*/ 	.byte	0x04, 0x37
        /*0002*/ 	.short	(.L_7 - .L_6)
.L_6:
        /*0004*/ 	.word	0x00000082


	//----- nvinfo : EIATTR_KPARAM_INFO
	.align		4
.L_7:
        /*0008*/ 	.byte	0x04, 0x17
        /*000a*/ 	.short	(.L_9 - .L_8)
.L_8:
        /*000c*/ 	.word	0x00000000
        /*0010*/ 	.short	0x0003
        /*0012*/ 	.short	0x0014
        /*0014*/ 	.byte	0x00, 0xf0, 0x11, 0x00


	//----- nvinfo : EIATTR_KPARAM_INFO
	.align		4
.L_9:
        /*0018*/ 	.byte	0x04, 0x17
        /*001a*/ 	.short	(.L_11 - .L_10)
.L_10:
        /*001c*/ 	.word	0x00000000
        /*0020*/ 	.short	0x0002
        /*0022*/ 	.short	0x0010
        /*0024*/ 	.byte	0x00, 0xf0, 0x11, 0x00


	//----- nvinfo : EIATTR_KPARAM_INFO
	.align		4
.L_11:
        /*0028*/ 	.byte	0x04, 0x17
        /*002a*/ 	.short	(.L_13 - .L_12)
.L_12:
        /*002c*/ 	.word	0x00000000
        /*0030*/ 	.short	0x0001
        /*0032*/ 	.short	0x0008
        /*0034*/ 	.byte	0x00, 0xf5, 0x21, 0x00


	//----- nvinfo : EIATTR_KPARAM_INFO
	.align		4
.L_13:
        /*0038*/ 	.byte	0x04, 0x17
        /*003a*/ 	.short	(.L_15 - .L_14)
.L_14:
        /*003c*/ 	.word	0x00000000
        /*0040*/ 	.short	0x0000
        /*0042*/ 	.short	0x0000
        /*0044*/ 	.byte	0x00, 0xf5, 0x21, 0x00


	//----- nvinfo : EIATTR_SPARSE_MMA_MASK
	.align		4
.L_15:
        /*0048*/ 	.byte	0x03, 0x50
        /*004a*/ 	.short	0x0000


	//----- nvinfo : EIATTR_MAXREG_COUNT
	.align		4
        /*004c*/ 	.byte	0x03, 0x1b
        /*004e*/ 	.short	0x00ff


	//----- nvinfo : EIATTR_MERCURY_ISA_VERSION
	.align		4
        /*0050*/ 	.byte	0x03, 0x5f
        /*0052*/ 	.short	0x0101


	//----- nvinfo : EIATTR_VRC_CTA_INIT_COUNT
	.align		4
        /*0054*/ 	.byte	0x02, 0x4a
	.zero		1
	.zero		1


	//----- nvinfo : EIATTR_EXIT_INSTR_OFFSETS
	.align		4
        /*0058*/ 	.byte	0x04, 0x1c
        /*005a*/ 	.short	(.L_17 - .L_16)


	//   ....[0]....
.L_16:
        /*005c*/ 	.word	0x000000c0


	//   ....[1]....
        /*0060*/ 	.word	0x00000260


	//----- nvinfo : EIATTR_CBANK_PARAM_SIZE
	.align		4
.L_17:
        /*0064*/ 	.byte	0x03, 0x19
        /*0066*/ 	.short	0x0018


	//----- nvinfo : EIATTR_PARAM_CBANK
	.align		4
        /*0068*/ 	.byte	0x04, 0x0a
        /*006a*/ 	.short	(.L_19 - .L_18)
	.align		4
.L_18:
        /*006c*/ 	.word	index@(.nv.constant0._Z12colorConvertPhS_ii)
        /*0070*/ 	.short	0x0380
        /*0072*/ 	.short	0x0018


	//----- nvinfo : EIATTR_SW_WAR
	.align		4
.L_19:
        /*0074*/ 	.byte	0x04, 0x36
        /*0076*/ 	.short	(.L_21 - .L_20)
.L_20:
        /*0078*/ 	.word	0x00000008
.L_21:


//--------------------- .nv.callgraph             --------------------------
	.section	.nv.callgraph,"",@"SHT_CUDA_CALLGRAPH"
	.align	4
	.sectionentsize	8
	.align		4
        /*0000*/ 	.word	0x00000000
	.align		4
        /*0004*/ 	.word	0xffffffff
	.align		4
        /*0008*/ 	.word	0x00000000
	.align		4
        /*000c*/ 	.word	0xfffffffe
	.align		4
        /*0010*/ 	.word	0x00000000
	.align		4
        /*0014*/ 	.word	0xfffffffd
	.align		4
        /*0018*/ 	.word	0x00000000
	.align		4
        /*001c*/ 	.word	0xfffffffc


//--------------------- .text._Z12colorConvertPhS_ii --------------------------
	.section	.text._Z12colorConvertPhS_ii,"ax",@progbits
	.align	128
        .global         _Z12colorConvertPhS_ii
        .type           _Z12colorConvertPhS_ii,@function
        .size           _Z12colorConvertPhS_ii,(.L_x_1 - _Z12colorConvertPhS_ii)
        .other          _Z12colorConvertPhS_ii,@"STO_CUDA_ENTRY STV_DEFAULT"
_Z12colorConvertPhS_ii:
.text._Z12colorConvertPhS_ii:
[----:B------:R-:W-:Y:S01]  /*0000*/  LDC R1, c[0x0][0x37c] ;  /* 0x0000df00ff017b82 */ /* 0x000fe20000000800 */
[----:B------:R-:W0:Y:S07]  /*0010*/  S2R R2, SR_TID.Y ;  /* 0x0000000000027919 */ /* 0x000e2e0000002200 */
[----:B------:R-:W1:Y:S01]  /*0020*/  LDC R0, c[0x0][0x360] ;  /* 0x0000d800ff007b82 */ /* 0x000e620000000800 */
[----:B------:R-:W2:Y:S01]  /*0030*/  LDCU.64 UR6, c[0x0][0x390] ;  /* 0x00007200ff0677ac */ /* 0x000ea20008000a00 */
[----:B------:R-:W1:Y:S06]  /*0040*/  S2R R5, SR_TID.X ;  /* 0x0000000000057919 */ /* 0x000e6c0000002100 */
[----:B------:R-:W0:Y:S08]  /*0050*/  S2UR UR5, SR_CTAID.Y ;  /* 0x00000000000579c3 */ /* 0x000e300000002600 */
[----:B------:R-:W0:Y:S08]  /*0060*/  LDC R3, c[0x0][0x364] ;  /* 0x0000d900ff037b82 */ /* 0x000e300000000800 */
[----:B------:R-:W1:Y:S01]  /*0070*/  S2UR UR4, SR_CTAID.X ;  /* 0x00000000000479c3 */ /* 0x000e620000002500 */
[----:B0-----:R-:W-:-:S05]  /*0080*/  IMAD R3, R3, UR5, R2 ;  /* 0x0000000503037c24 */ /* 0x001fca000f8e0202 */
[----:B--2---:R-:W-:Y:S01]  /*0090*/  ISETP.GE.AND P0, PT, R3, UR6, PT ;  /* 0x0000000603007c0c */ /* 0x004fe2000bf06270 */
[----:B-1----:R-:W-:-:S05]  /*00a0*/  IMAD R0, R0, UR4, R5 ;  /* 0x0000000400007c24 */ /* 0x002fca000f8e0205 */
[----:B------:R-:W-:-:S13]  /*00b0*/  ISETP.GE.OR P0, PT, R0, UR7, P0 ;  /* 0x0000000700007c0c */ /* 0x000fda0008706670 */
[----:B------:R-:W-:Y:S05]  /*00c0*/  @P0 EXIT ;  /* 0x000000000000094d */ /* 0x000fea0003800000 */
[----:B------:R-:W0:Y:S01]  /*00d0*/  LDCU.128 UR12, c[0x0][0x380] ;  /* 0x00007000ff0c77ac */ /* 0x000e220008000c00 */
[----:B------:R-:W-:Y:S01]  /*00e0*/  IMAD R0, R3, UR7, R0 ;  /* 0x0000000703007c24 */ /* 0x000fe2000f8e0200 */
[----:B------:R-:W1:Y:S03]  /*00f0*/  LDCU.64 UR4, c[0x0][0x358] ;  /* 0x00006b00ff0477ac */ /* 0x000e660008000a00 */
[----:B------:R-:W-:-:S05]  /*0100*/  IMAD R3, R0, 0x3, RZ ;  /* 0x0000000300037824 */ /* 0x000fca00078e02ff */
[----:B0-----:R-:W-:-:S04]  /*0110*/  IADD3 R2, P0, PT, R3, UR14, RZ ;  /* 0x0000000e03027c10 */ /* 0x001fc8000ff1e0ff */
[----:B------:R-:W-:-:S05]  /*0120*/  LEA.HI.X.SX32 R3, R3, UR15, 0x1, P0 ;  /* 0x0000000f03037c11 */ /* 0x000fca00080f0eff */
[----:B-1----:R-:W2:Y:S04]  /*0130*/  LDG.E.U8 R11, desc[UR4][R2.64+0x1] ;  /* 0x00000104020b7981 */ /* 0x002ea8000c1e1100 */
[----:B------:R-:W3:Y:S04]  /*0140*/  LDG.E.U8 R10, desc[UR4][R2.64] ;  /* 0x00000004020a7981 */ /* 0x000ee8000c1e1100 */
[----:B------:R0:W4:Y:S01]  /*0150*/  LDG.E.U8 R8, desc[UR4][R2.64+0x2] ;  /* 0x0000020402087981 */ /* 0x000122000c1e1100 */
[----:B------:R-:W-:Y:S01]  /*0160*/  UMOV UR8, 0xeb851eb8 ;  /* 0xeb851eb800087882 */ /* 0x000fe20000000000 */
[----:B------:R-:W-:Y:S01]  /*0170*/  UMOV UR9, 0x3fe6b851 ;  /* 0x3fe6b85100097882 */ /* 0x000fe20000000000 */
[----:B0-----:R-:W-:-:S04]  /*0180*/  IADD3 R2, P0, PT, R0, UR12, RZ ;  /* 0x0000000c00027c10 */ /* 0x001fc8000ff1e0ff */
[----:B------:R-:W-:Y:S01]  /*0190*/  LEA.HI.X.SX32 R3, R0, UR13, 0x1, P0 ;  /* 0x0000000d00037c11 */ /* 0x000fe200080f0eff */
[----:B--2---:R-:W0:Y:S08]  /*01a0*/  I2F.F64.U16 R6, R11 ;  /* 0x0000000b00067312 */ /* 0x004e300000101800 */
[----:B---3--:R-:W1:Y:S01]  /*01b0*/  I2F.F64.U16 R4, R10 ;  /* 0x0000000a00047312 */ /* 0x008e620000101800 */
[----:B0-----:R-:W-:-:S07]  /*01c0*/  DMUL R6, R6, UR8 ;  /* 0x0000000806067c28 */ /* 0x001fce0008000000 */
[----:B----4-:R-:W0:Y:S01]  /*01d0*/  I2F.F64.U16 R8, R8 ;  /* 0x0000000800087312 */ /* 0x010e220000101800 */
[----:B------:R-:W-:Y:S01]  /*01e0*/  UMOV UR8, 0x1eb851ec ;  /* 0x1eb851ec00087882 */ /* 0x000fe20000000000 */
[----:B------:R-:W-:Y:S02]  /*01f0*/  UMOV UR9, 0x3fb1eb85 ;  /* 0x3fb1eb8500097882 */ /* 0x000fe40000000000 */
[----:B-1----:R-:W-:Y:S01]  /*0200*/  DFMA R4, R4, UR8, R6 ;  /* 0x0000000804047c2b */ /* 0x002fe20008000006 */
[----:B------:R-:W-:Y:S01]  /*0210*/  UMOV UR8, 0xae147ae1 ;  /* 0xae147ae100087882 */ /* 0x000fe20000000000 */
[----:B------:R-:W-:-:S06]  /*0220*/  UMOV UR9, 0x3fcae147 ;  /* 0x3fcae14700097882 */ /* 0x000fcc0000000000 */
[----:B0-----:R-:W-:-:S10]  /*0230*/  DFMA R4, R8, UR8, R4 ;  /* 0x0000000808047c2b */ /* 0x001fd40008000004 */
[----:B------:R-:W0:Y:S02]  /*0240*/  F2I.U32.F64.TRUNC R5, R4 ;  /* 0x0000000400057311 */ /* 0x000e24000030d000 */
[----:B0-----:R-:W-:Y:S01]  /*0250*/  STG.E.U8 desc[UR4][R2.64], R5 ;  /* 0x0000000502007986 */ /* 0x001fe2000c101104 */
[----:B------:R-:W-:Y:S05]  /*0260*/  EXIT ;  /* 0x000000000000794d */ /* 0x000fea0003800000 */
.L_x_0:
[----:B------:R-:W-:-:S00]  /*0270*/  BRA `(.L_x_0) ;  /* 0xfffffffc00fc7947 */ /* 0x000fc0000383ffff */
[----:B------:R-:W-:-:S00]  /*0280*/  NOP ;  /* 0x0000000000007918 */ /* 0x000fc00000000000 */
[----:B------:R-:W-:-:S00]  /*0290*/  NOP ;  /* 0x0000000000007918 */ /* 0x000fc00000000000 */
[----:B------:R-:W-:-:S00]  /*02a0*/  NOP ;  /* 0x0000000000007918 */ /* 0x000fc00000000000 */
[----:B------:R-:W-:-:S00]  /*02b0*/  NOP ;  /* 0x0000000000007918 */ /* 0x000fc00000000000 */
[----:B------:R-:W-:-:S00]  /*02c0*/  NOP ;  /* 0x0000000000007918 */ /* 0x000fc00000000000 */
[----:B------:R-:W-:-:S00]  /*02d0*/  NOP ;  /* 0x0000000000007918 */ /* 0x000fc00000000000 */
[----:B------:R-:W-:-:S00]  /*02e0*/  NOP ;  /* 0x0000000000007918 */ /* 0x000fc00000000000 */
[----:B------:R-:W-:-:S00]  /*02f0*/  NOP ;  /* 0x0000000000007918 */ /* 0x000fc00000000000 */
.L_x_1:


//--------------------- .nv.shared.reserved.0     --------------------------
	.section	.nv.shared.reserved.0,"aw",@nobits
	.weak		__nv_reservedSMEM_offset_0_alias
	.size		__nv_reservedSMEM_offset_0_alias, 0, 64
	.other		__nv_reservedSMEM_offset_0_alias,@"STO_CUDA_RESERVED_SHARED STV_DEFAULT"
__nv_reservedSMEM_offset_0_alias:
	.zero		0
	.zero		64


//--------------------- .nv.constant0._Z12colorConvertPhS_ii --------------------------
	.section	.nv.constant0._Z12colorConvertPhS_ii,"a",@progbits
	.sectionflags	@""
	.align	4
.nv.constant0._Z12colorConvertPhS_ii:
	.zero		920


//--------------------- SYMBOLS --------------------------

	.type		.nv.reservedSmem.offset0,@object
	.size		.nv.reservedSmem.offset0,0x4
